//
// Generated by NVIDIA NVVM Compiler
//
// Compiler Build ID: CL-36424714
// Cuda compilation tools, release 13.0, V13.0.88
// Based on NVVM 20.0.0
//

.version 9.0
.target sm_100
.address_size 64

	// .globl	_Z3addPiS_S_

.visible .entry _Z3addPiS_S_(
	.param .u64 .ptr .align 1 _Z3addPiS_S__param_0,
	.param .u64 .ptr .align 1 _Z3addPiS_S__param_1,
	.param .u64 .ptr .align 1 _Z3addPiS_S__param_2
)
{
	.reg .pred 	%p<2>;
	.reg .b32 	%r<5>;
	.reg .b64 	%rd<11>;

	ld.param.u64 	%rd1, [_Z3addPiS_S__param_0];
	ld.param.u64 	%rd2, [_Z3addPiS_S__param_1];
	ld.param.u64 	%rd3, [_Z3addPiS_S__param_2];
	mov.u32 	%r1, %tid.x;
	setp.gt.u32 	%p1, %r1, 127;
	@%p1 bra 	$L__BB0_2;
	cvta.to.global.u64 	%rd4, %rd1;
	cvta.to.global.u64 	%rd5, %rd2;
	cvta.to.global.u64 	%rd6, %rd3;
	mul.wide.u32 	%rd7, %r1, 4;
	add.s64 	%rd8, %rd4, %rd7;
	ld.global.u32 	%r2, [%rd8];
	add.s64 	%rd9, %rd5, %rd7;
	ld.global.u32 	%r3, [%rd9];
	add.s32 	%r4, %r3, %r2;
	add.s64 	%rd10, %rd6, %rd7;
	st.global.u32 	[%rd10], %r4;
$L__BB0_2:
	ret;

}


// ===== COMPILED SASS (sm_100) =====

	.target	sm_100

	.elftype	@"ET_EXEC"


//--------------------- .note.nv.tkinfo           --------------------------
	.section	.note.nv.tkinfo,"",@"SHT_NOTE"
	.sectionflags	@"SHF_NOTE_NV_TKINFO"
	.tkinfo
        /*0018*/ 	.word	0x00000002
        /*0030*/ 	.string	""
        /*0030*/ 	.string	"ptxas"
        /*0030*/ 	.string	"Cuda compilation tools, release 13.0, V13.0.88"
        /*0030*/ 	.string	"Build cuda_13.0.r13.0/compiler.36424714_0"
        /*0030*/ 	.string	"-arch sm_100 -m 64 "



//--------------------- .note.nv.cuinfo           --------------------------
	.section	.note.nv.cuinfo,"",@"SHT_NOTE"
	.sectionflags	@"SHF_NOTE_NV_CUINFO"
        /*0018*/ 	.short	0x0002
        /*001a*/ 	.short	0x0064
        /*001c*/ 	.short	0x0082
	.zero		2


//--------------------- .nv.info                  --------------------------
	.section	.nv.info,"",@"SHT_CUDA_INFO"
	.align	4


	//----- nvinfo : EIATTR_REGCOUNT
	.align		4
        /*0000*/ 	.byte	0x04, 0x2f
        /*0002*/ 	.short	(.L_1 - .L_0)
	.align		4
.L_0:
        /*0004*/ 	.word	index@(_Z3addPiS_S_)
        /*0008*/ 	.word	0x0000000c


	//----- nvinfo : EIATTR_FRAME_SIZE
	.align		4
.L_1:
        /*000c*/ 	.byte	0x04, 0x11
        /*000e*/ 	.short	(.L_3 - .L_2)
	.align		4
.L_2:
        /*0010*/ 	.word	index@(_Z3addPiS_S_)
        /*0014*/ 	.word	0x00000000


	//----- nvinfo : EIATTR_MIN_STACK_SIZE
	.align		4
.L_3:
        /*0018*/ 	.byte	0x04, 0x12
        /*001a*/ 	.short	(.L_5 - .L_4)
	.align		4
.L_4:
        /*001c*/ 	.word	index@(_Z3addPiS_S_)
        /*0020*/ 	.word	0x00000000
.L_5:


//--------------------- .nv.compat                --------------------------
	.section	.nv.compat,"",@"SHT_CUDA_COMPAT_INFO"
	.align	4
        /*0000*/ 	.byte	0x02, 0x09, 0x00, 0x00, 0x02, 0x02, 0x01, 0x00, 0x02, 0x05, 0x05, 0x00, 0x03, 0x07, 0x01, 0x01
        /*0010*/ 	.byte	0x02, 0x03, 0x00, 0x00, 0x02, 0x06, 0x01, 0x00, 0x04, 0x0b, 0x08, 0x00, 0x09, 0x00, 0x00, 0x00
        /*0020*/ 	.byte	0x00, 0x00, 0x00, 0x00


//--------------------- .nv.info._Z3addPiS_S_     --------------------------
	.section	.nv.info._Z3addPiS_S_,"",@"SHT_CUDA_INFO"
	.sectionflags	@""
	.align	4


	//----- nvinfo : EIATTR_CUDA_API_VERSION
	.align		4
        /*0000*/ 	.byte	0x04, 0x37
        /*0002*/ 	.short	(.L_7 - .L_6)
.L_6:
        /*0004*/ 	.word	0x00000082


	//----- nvinfo : EIATTR_KPARAM_INFO
	.align		4
.L_7:
        /*0008*/ 	.byte	0x04, 0x17
        /*000a*/ 	.short	(.L_9 - .L_8)
.L_8:
        /*000c*/ 	.word	0x00000000
        /*0010*/ 	.short	0x0002
        /*0012*/ 	.short	0x0010
        /*0014*/ 	.byte	0x00, 0xf5, 0x21, 0x00


	//----- nvinfo : EIATTR_KPARAM_INFO
	.align		4
.L_9:
        /*0018*/ 	.byte	0x04, 0x17
        /*001a*/ 	.short	(.L_11 - .L_10)
.L_10:
        /*001c*/ 	.word	0x00000000
        /*0020*/ 	.short	0x0001
        /*0022*/ 	.short	0x0008
        /*0024*/ 	.byte	0x00, 0xf5, 0x21, 0x00


	//----- nvinfo : EIATTR_KPARAM_INFO
	.align		4
.L_11:
        /*0028*/ 	.byte	0x04, 0x17
        /*002a*/ 	.short	(.L_13 - .L_12)
.L_12:
        /*002c*/ 	.word	0x00000000
        /*0030*/ 	.short	0x0000
        /*0032*/ 	.short	0x0000
        /*0034*/ 	.byte	0x00, 0xf5, 0x21, 0x00


	//----- nvinfo : EIATTR_SPARSE_MMA_MASK
	.align		4
.L_13:
        /*0038*/ 	.byte	0x03, 0x50
        /*003a*/ 	.short	0x0000


	//----- nvinfo : EIATTR_MAXREG_COUNT
	.align		4
        /*003c*/ 	.byte	0x03, 0x1b
        /*003e*/ 	.short	0x00ff


	//----- nvinfo : EIATTR_MERCURY_ISA_VERSION
	.align		4
        /*0040*/ 	.byte	0x03, 0x5f
        /*0042*/ 	.short	0x0101


	//----- nvinfo : EIATTR_VRC_CTA_INIT_COUNT
	.align		4
        /*0044*/ 	.byte	0x02, 0x4a
	.zero		1
	.zero		1


	//----- nvinfo : EIATTR_EXIT_INSTR_OFFSETS
	.align		4
        /*0048*/ 	.byte	0x04, 0x1c
        /*004a*/ 	.short	(.L_15 - .L_14)


	//   ....[0]....
.L_14:
        /*004c*/ 	.word	0x00000030


	//   ....[1]....
        /*0050*/ 	.word	0x000000f0


	//----- nvinfo : EIATTR_CBANK_PARAM_SIZE
	.align		4
.L_15:
        /*0054*/ 	.byte	0x03, 0x19
        /*0056*/ 	.short	0x0018


	//----- nvinfo : EIATTR_PARAM_CBANK
	.align		4
        /*0058*/ 	.byte	0x04, 0x0a
        /*005a*/ 	.short	(.L_17 - .L_16)
	.align		4
.L_16:
        /*005c*/ 	.word	index@(.nv.constant0._Z3addPiS_S_)
        /*0060*/ 	.short	0x0380
        /*0062*/ 	.short	0x0018


	//----- nvinfo : EIATTR_SW_WAR
	.align		4
.L_17:
        /*0064*/ 	.byte	0x04, 0x36
        /*0066*/ 	.short	(.L_19 - .L_18)
.L_18:
        /*0068*/ 	.word	0x00000008
.L_19:


//--------------------- .nv.callgraph             --------------------------
	.section	.nv.callgraph,"",@"SHT_CUDA_CALLGRAPH"
	.align	4
	.sectionentsize	8
	.align		4
        /*0000*/ 	.word	0x00000000
	.align		4
        /*0004*/ 	.word	0xffffffff
	.align		4
        /*0008*/ 	.word	0x00000000
	.align		4
        /*000c*/ 	.word	0xfffffffe
	.align		4
        /*0010*/ 	.word	0x00000000
	.align		4
        /*0014*/ 	.word	0xfffffffd
	.align		4
        /*0018*/ 	.word	0x00000000
	.align		4
        /*001c*/ 	.word	0xfffffffc


//--------------------- .text._Z3addPiS_S_        --------------------------
	.section	.text._Z3addPiS_S_,"ax",@progbits
	.align	128
        .global         _Z3addPiS_S_
        .type           _Z3addPiS_S_,@function
        .size           _Z3addPiS_S_,(.L_x_1 - _Z3addPiS_S_)
        .other          _Z3addPiS_S_,@"STO_CUDA_ENTRY STV_DEFAULT"
_Z3addPiS_S_:
.text._Z3addPiS_S_:
[----:B------:R-:W-:Y:S01]  /*0000*/  LDC R1, c[0x0][0x37c] ;  /* 0x0000df00ff017b82 */ /* 0x000fe20000000800 */
[----:B------:R-:W0:Y:S02]  /*0010*/  S2R R9, SR_TID.X ;  /* 0x0000000000097919 */ /* 0x000e240000002100 */
[----:B0-----:R-:W-:-:S13]  /*0020*/  ISETP.GT.U32.AND P0, PT, R9, 0x7f, PT ;  /* 0x0000007f0900780c */ /* 0x001fda0003f04070 */
[----:B------:R-:W-:Y:S05]  /*0030*/  @P0 EXIT ;  /* 0x000000000000094d */ /* 0x000fea0003800000 */
[----:B------:R-:W0:Y:S01]  /*0040*/  LDC.64 R2, c[0x0][0x380] ;  /* 0x0000e000ff027b82 */ /* 0x000e220000000a00 */
[----:B------:R-:W1:Y:S07]  /*0050*/  LDCU.64 UR4, c[0x0][0x358] ;  /* 0x00006b00ff0477ac */ /* 0x000e6e0008000a00 */
[----:B------:R-:W2:Y:S08]  /*0060*/  LDC.64 R4, c[0x0][0x388] ;  /* 0x0000e200ff047b82 */ /* 0x000eb00000000a00 */
[----:B------:R-:W3:Y:S01]  /*0070*/  LDC.64 R6, c[0x0][0x390] ;  /* 0x0000e400ff067b82 */ /* 0x000ee20000000a00 */
[----:B0-----:R-:W-:-:S06]  /*0080*/  IMAD.WIDE.U32 R2, R9, 0x4, R2 ;  /* 0x0000000409027825 */ /* 0x001fcc00078e0002 */
[----:B-1----:R-:W4:Y:S01]  /*0090*/  LDG.E R2, desc[UR4][R2.64] ;  /* 0x0000000402027981 */ /* 0x002f22000c1e1900 */
[----:B--2---:R-:W-:-:S06]  /*00a0*/  IMAD.WIDE.U32 R4, R9, 0x4, R4 ;  /* 0x0000000409047825 */ /* 0x004fcc00078e0004 */
[----:B------:R-:W4:Y:S01]  /*00b0*/  LDG.E R5, desc[UR4][R4.64] ;  /* 0x0000000404057981 */ /* 0x000f22000c1e1900 */
[----:B---3--:R-:W-:Y:S01]  /*00c0*/  IMAD.WIDE.U32 R6, R9, 0x4, R6 ;  /* 0x0000000409067825 */ /* 0x008fe200078e0006 */
[----:B----4-:R-:W-:-:S05]  /*00d0*/  IADD3 R9, PT, PT, R2, R5, RZ ;  /* 0x0000000502097210 */ /* 0x010fca0007ffe0ff */
[----:B------:R-:W-:Y:S01]  /*00e0*/  STG.E desc[UR4][R6.64], R9 ;  /* 0x0000000906007986 */ /* 0x000fe2000c101904 */
[----:B------:R-:W-:Y:S05]  /*00f0*/  EXIT ;  /* 0x000000000000794d */ /* 0x000fea0003800000 */
.L_x_0:
[----:B------:R-:W-:-:S00]  /*0100*/  BRA `(.L_x_0) ;  /* 0xfffffffc00fc7947 */ /* 0x000fc0000383ffff */
[----:B------:R-:W-:-:S00]  /*0110*/  NOP ;  /* 0x0000000000007918 */ /* 0x000fc00000000000 */
        /* <DEDUP_REMOVED lines=14> */
.L_x_1:


//--------------------- .nv.shared.reserved.0     --------------------------
	.section	.nv.shared.reserved.0,"aw",@nobits
	.weak		__nv_reservedSMEM_offset_0_alias
	.size		__nv_reservedSMEM_offset_0_alias, 0, 64
	.other		__nv_reservedSMEM_offset_0_alias,@"STO_CUDA_RESERVED_SHARED STV_DEFAULT"
__nv_reservedSMEM_offset_0_alias:
	.zero		0
	.zero		64


//--------------------- .nv.constant0._Z3addPiS_S_ --------------------------
	.section	.nv.constant0._Z3addPiS_S_,"a",@progbits
	.sectionflags	@""
	.align	4
.nv.constant0._Z3addPiS_S_:
	.zero		920


//--------------------- SYMBOLS --------------------------

	.type		.nv.reservedSmem.offset0,@object
	.size		.nv.reservedSmem.offset0,0x4
